//
// Generated by NVIDIA NVVM Compiler
//
// Compiler Build ID: CL-36424714
// Cuda compilation tools, release 13.0, V13.0.88
// Based on NVVM 20.0.0
//

.version 9.0
.target sm_100
.address_size 64

	// .globl	_Z12sumMaxVectorPiiiS_
// _ZZ12sumMaxVectorPiiiS_E5cache has been demoted

.visible .entry _Z12sumMaxVectorPiiiS_(
	.param .u64 .ptr .align 1 _Z12sumMaxVectorPiiiS__param_0,
	.param .u32 _Z12sumMaxVectorPiiiS__param_1,
	.param .u32 _Z12sumMaxVectorPiiiS__param_2,
	.param .u64 .ptr .align 1 _Z12sumMaxVectorPiiiS__param_3
)
{
	.reg .pred 	%p<15>;
	.reg .b32 	%r<131>;
	.reg .b64 	%rd<16>;
	// demoted variable
	.shared .align 4 .b8 _ZZ12sumMaxVectorPiiiS_E5cache[256];
	ld.param.u64 	%rd4, [_Z12sumMaxVectorPiiiS__param_0];
	ld.param.u32 	%r43, [_Z12sumMaxVectorPiiiS__param_1];
	ld.param.u32 	%r42, [_Z12sumMaxVectorPiiiS__param_2];
	ld.param.u64 	%rd3, [_Z12sumMaxVectorPiiiS__param_3];
	cvta.to.global.u64 	%rd1, %rd4;
	mov.u32 	%r1, %tid.x;
	mov.u32 	%r2, %ctaid.x;
	mov.u32 	%r130, %ntid.x;
	mul.lo.s32 	%r4, %r2, %r130;
	add.s32 	%r5, %r4, %r1;
	setp.ge.s32 	%p1, %r5, %r43;
	@%p1 bra 	$L__BB0_20;
	setp.lt.s32 	%p2, %r42, 1;
	mov.b32 	%r129, 0;
	@%p2 bra 	$L__BB0_14;
	and.b32  	%r6, %r42, 15;
	setp.lt.u32 	%p3, %r42, 16;
	mov.b32 	%r121, 0;
	mov.u32 	%r129, %r121;
	@%p3 bra 	$L__BB0_5;
	and.b32  	%r121, %r42, 2147483632;
	neg.s32 	%r115, %r121;
	add.s64 	%rd2, %rd1, 32;
	mov.b32 	%r129, 0;
	mov.u32 	%r114, %r5;
$L__BB0_4:
	.pragma "nounroll";
	mul.wide.s32 	%rd5, %r114, 4;
	add.s64 	%rd6, %rd2, %rd5;
	ld.global.u32 	%r48, [%rd6+-32];
	add.s32 	%r49, %r48, %r129;
	ld.global.u32 	%r50, [%rd6+-28];
	add.s32 	%r51, %r50, %r49;
	ld.global.u32 	%r52, [%rd6+-24];
	add.s32 	%r53, %r52, %r51;
	ld.global.u32 	%r54, [%rd6+-20];
	add.s32 	%r55, %r54, %r53;
	ld.global.u32 	%r56, [%rd6+-16];
	add.s32 	%r57, %r56, %r55;
	ld.global.u32 	%r58, [%rd6+-12];
	add.s32 	%r59, %r58, %r57;
	ld.global.u32 	%r60, [%rd6+-8];
	add.s32 	%r61, %r60, %r59;
	ld.global.u32 	%r62, [%rd6+-4];
	add.s32 	%r63, %r62, %r61;
	ld.global.u32 	%r64, [%rd6];
	add.s32 	%r65, %r64, %r63;
	ld.global.u32 	%r66, [%rd6+4];
	add.s32 	%r67, %r66, %r65;
	ld.global.u32 	%r68, [%rd6+8];
	add.s32 	%r69, %r68, %r67;
	ld.global.u32 	%r70, [%rd6+12];
	add.s32 	%r71, %r70, %r69;
	ld.global.u32 	%r72, [%rd6+16];
	add.s32 	%r73, %r72, %r71;
	ld.global.u32 	%r74, [%rd6+20];
	add.s32 	%r75, %r74, %r73;
	ld.global.u32 	%r76, [%rd6+24];
	add.s32 	%r77, %r76, %r75;
	ld.global.u32 	%r78, [%rd6+28];
	add.s32 	%r129, %r78, %r77;
	add.s32 	%r115, %r115, 16;
	add.s32 	%r114, %r114, 16;
	setp.ne.s32 	%p4, %r115, 0;
	@%p4 bra 	$L__BB0_4;
$L__BB0_5:
	setp.eq.s32 	%p5, %r6, 0;
	@%p5 bra 	$L__BB0_14;
	and.b32  	%r18, %r42, 7;
	setp.lt.u32 	%p6, %r6, 8;
	@%p6 bra 	$L__BB0_8;
	add.s32 	%r80, %r121, %r5;
	mul.wide.s32 	%rd7, %r80, 4;
	add.s64 	%rd8, %rd1, %rd7;
	ld.global.u32 	%r81, [%rd8];
	add.s32 	%r82, %r81, %r129;
	ld.global.u32 	%r83, [%rd8+4];
	add.s32 	%r84, %r83, %r82;
	ld.global.u32 	%r85, [%rd8+8];
	add.s32 	%r86, %r85, %r84;
	ld.global.u32 	%r87, [%rd8+12];
	add.s32 	%r88, %r87, %r86;
	ld.global.u32 	%r89, [%rd8+16];
	add.s32 	%r90, %r89, %r88;
	ld.global.u32 	%r91, [%rd8+20];
	add.s32 	%r92, %r91, %r90;
	ld.global.u32 	%r93, [%rd8+24];
	add.s32 	%r94, %r93, %r92;
	ld.global.u32 	%r95, [%rd8+28];
	add.s32 	%r129, %r95, %r94;
	add.s32 	%r121, %r121, 8;
$L__BB0_8:
	setp.eq.s32 	%p7, %r18, 0;
	@%p7 bra 	$L__BB0_14;
	and.b32  	%r24, %r42, 3;
	setp.lt.u32 	%p8, %r18, 4;
	@%p8 bra 	$L__BB0_11;
	add.s32 	%r97, %r121, %r5;
	mul.wide.s32 	%rd9, %r97, 4;
	add.s64 	%rd10, %rd1, %rd9;
	ld.global.u32 	%r98, [%rd10];
	add.s32 	%r99, %r98, %r129;
	ld.global.u32 	%r100, [%rd10+4];
	add.s32 	%r101, %r100, %r99;
	ld.global.u32 	%r102, [%rd10+8];
	add.s32 	%r103, %r102, %r101;
	ld.global.u32 	%r104, [%rd10+12];
	add.s32 	%r129, %r104, %r103;
	add.s32 	%r121, %r121, 4;
$L__BB0_11:
	setp.eq.s32 	%p9, %r24, 0;
	@%p9 bra 	$L__BB0_14;
	add.s32 	%r105, %r1, %r121;
	add.s32 	%r127, %r105, %r4;
	neg.s32 	%r126, %r24;
$L__BB0_13:
	.pragma "nounroll";
	mul.wide.s32 	%rd11, %r127, 4;
	add.s64 	%rd12, %rd1, %rd11;
	ld.global.u32 	%r106, [%rd12];
	add.s32 	%r129, %r106, %r129;
	add.s32 	%r127, %r127, 1;
	add.s32 	%r126, %r126, 1;
	setp.ne.s32 	%p10, %r126, 0;
	@%p10 bra 	$L__BB0_13;
$L__BB0_14:
	shl.b32 	%r107, %r1, 2;
	mov.u32 	%r108, _ZZ12sumMaxVectorPiiiS_E5cache;
	add.s32 	%r39, %r108, %r107;
	st.shared.u32 	[%r39], %r129;
	bar.sync 	0;
	setp.lt.u32 	%p11, %r130, 2;
	@%p11 bra 	$L__BB0_18;
$L__BB0_15:
	shr.u32 	%r41, %r130, 1;
	setp.ge.u32 	%p12, %r1, %r41;
	@%p12 bra 	$L__BB0_17;
	shl.b32 	%r109, %r41, 2;
	add.s32 	%r110, %r39, %r109;
	ld.shared.u32 	%r111, [%r110];
	atom.shared.max.s32 	%r112, [%r39], %r111;
$L__BB0_17:
	bar.sync 	0;
	setp.gt.u32 	%p13, %r130, 3;
	mov.u32 	%r130, %r41;
	@%p13 bra 	$L__BB0_15;
$L__BB0_18:
	setp.ne.s32 	%p14, %r1, 0;
	@%p14 bra 	$L__BB0_20;
	ld.shared.u32 	%r113, [_ZZ12sumMaxVectorPiiiS_E5cache];
	cvta.to.global.u64 	%rd13, %rd3;
	mul.wide.u32 	%rd14, %r2, 4;
	add.s64 	%rd15, %rd13, %rd14;
	st.global.u32 	[%rd15], %r113;
$L__BB0_20:
	ret;

}


// ===== COMPILED SASS (sm_100) =====

	.target	sm_100

	.elftype	@"ET_EXEC"


//--------------------- .note.nv.tkinfo           --------------------------
	.section	.note.nv.tkinfo,"",@"SHT_NOTE"
	.sectionflags	@"SHF_NOTE_NV_TKINFO"
	.tkinfo
        /*0018*/ 	.word	0x00000002
        /*0030*/ 	.string	""
        /*0030*/ 	.string	"ptxas"
        /*0030*/ 	.string	"Cuda compilation tools, release 13.0, V13.0.88"
        /*0030*/ 	.string	"Build cuda_13.0.r13.0/compiler.36424714_0"
        /*0030*/ 	.string	"-arch sm_100 -m 64 "



//--------------------- .note.nv.cuinfo           --------------------------
	.section	.note.nv.cuinfo,"",@"SHT_NOTE"
	.sectionflags	@"SHF_NOTE_NV_CUINFO"
        /*0018*/ 	.short	0x0002
        /*001a*/ 	.short	0x0064
        /*001c*/ 	.short	0x0082
	.zero		2


//--------------------- .nv.info                  --------------------------
	.section	.nv.info,"",@"SHT_CUDA_INFO"
	.align	4


	//----- nvinfo : EIATTR_REGCOUNT
	.align		4
        /*0000*/ 	.byte	0x04, 0x2f
        /*0002*/ 	.short	(.L_1 - .L_0)
	.align		4
.L_0:
        /*0004*/ 	.word	index@(_Z12sumMaxVectorPiiiS_)
        /*0008*/ 	.word	0x0000001c


	//----- nvinfo : EIATTR_FRAME_SIZE
	.align		4
.L_1:
        /*000c*/ 	.byte	0x04, 0x11
        /*000e*/ 	.short	(.L_3 - .L_2)
	.align		4
.L_2:
        /*0010*/ 	.word	index@(_Z12sumMaxVectorPiiiS_)
        /*0014*/ 	.word	0x00000000


	//----- nvinfo : EIATTR_MIN_STACK_SIZE
	.align		4
.L_3:
        /*0018*/ 	.byte	0x04, 0x12
        /*001a*/ 	.short	(.L_5 - .L_4)
	.align		4
.L_4:
        /*001c*/ 	.word	index@(_Z12sumMaxVectorPiiiS_)
        /*0020*/ 	.word	0x00000000
.L_5:


//--------------------- .nv.compat                --------------------------
	.section	.nv.compat,"",@"SHT_CUDA_COMPAT_INFO"
	.align	4
        /*0000*/ 	.byte	0x02, 0x09, 0x00, 0x00, 0x02, 0x02, 0x01, 0x00, 0x02, 0x05, 0x05, 0x00, 0x03, 0x07, 0x01, 0x01
        /*0010*/ 	.byte	0x02, 0x03, 0x00, 0x00, 0x02, 0x06, 0x01, 0x00, 0x04, 0x0b, 0x08, 0x00, 0x09, 0x00, 0x00, 0x00
        /*0020*/ 	.byte	0x00, 0x00, 0x00, 0x00


//--------------------- .nv.info._Z12sumMaxVectorPiiiS_ --------------------------
	.section	.nv.info._Z12sumMaxVectorPiiiS_,"",@"SHT_CUDA_INFO"
	.sectionflags	@""
	.align	4


	//----- nvinfo : EIATTR_CUDA_API_VERSION
	.align		4
        /*0000*/ 	.byte	0x04, 0x37
        /*0002*/ 	.short	(.L_7 - .L_6)
.L_6:
        /*0004*/ 	.word	0x00000082


	//----- nvinfo : EIATTR_KPARAM_INFO
	.align		4
.L_7:
        /*0008*/ 	.byte	0x04, 0x17
        /*000a*/ 	.short	(.L_9 - .L_8)
.L_8:
        /*000c*/ 	.word	0x00000000
        /*0010*/ 	.short	0x0003
        /*0012*/ 	.short	0x0010
        /*0014*/ 	.byte	0x00, 0xf5, 0x21, 0x00


	//----- nvinfo : EIATTR_KPARAM_INFO
	.align		4
.L_9:
        /*0018*/ 	.byte	0x04, 0x17
        /*001a*/ 	.short	(.L_11 - .L_10)
.L_10:
        /*001c*/ 	.word	0x00000000
        /*0020*/ 	.short	0x0002
        /*0022*/ 	.short	0x000c
        /*0024*/ 	.byte	0x00, 0xf0, 0x11, 0x00


	//----- nvinfo : EIATTR_KPARAM_INFO
	.align		4
.L_11:
        /*0028*/ 	.byte	0x04, 0x17
        /*002a*/ 	.short	(.L_13 - .L_12)
.L_12:
        /*002c*/ 	.word	0x00000000
        /*0030*/ 	.short	0x0001
        /*0032*/ 	.short	0x0008
        /*0034*/ 	.byte	0x00, 0xf0, 0x11, 0x00


	//----- nvinfo : EIATTR_KPARAM_INFO
	.align		4
.L_13:
        /*0038*/ 	.byte	0x04, 0x17
        /*003a*/ 	.short	(.L_15 - .L_14)
.L_14:
        /*003c*/ 	.word	0x00000000
        /*0040*/ 	.short	0x0000
        /*0042*/ 	.short	0x0000
        /*0044*/ 	.byte	0x00, 0xf5, 0x21, 0x00


	//----- nvinfo : EIATTR_SPARSE_MMA_MASK
	.align		4
.L_15:
        /*0048*/ 	.byte	0x03, 0x50
        /*004a*/ 	.short	0x0000


	//----- nvinfo : EIATTR_MAXREG_COUNT
	.align		4
        /*004c*/ 	.byte	0x03, 0x1b
        /*004e*/ 	.short	0x00ff


	//----- nvinfo : EIATTR_NUM_BARRIERS
	.align		4
        /*0050*/ 	.byte	0x02, 0x4c
        /*0052*/ 	.byte	0x01
	.zero		1


	//----- nvinfo : EIATTR_MERCURY_ISA_VERSION
	.align		4
        /*0054*/ 	.byte	0x03, 0x5f
        /*0056*/ 	.short	0x0101


	//----- nvinfo : EIATTR_VRC_CTA_INIT_COUNT
	.align		4
        /*0058*/ 	.byte	0x02, 0x4a
	.zero		1
	.zero		1


	//----- nvinfo : EIATTR_EXIT_INSTR_OFFSETS
	.align		4
        /*005c*/ 	.byte	0x04, 0x1c
        /*005e*/ 	.short	(.L_17 - .L_16)


	//   ....[0]....
.L_16:
        /*0060*/ 	.word	0x00000090


	//   ....[1]....
        /*0064*/ 	.word	0x000007f0


	//   ....[2]....
        /*0068*/ 	.word	0x00000870


	//----- nvinfo : EIATTR_CRS_STACK_SIZE
	.align		4
.L_17:
        /*006c*/ 	.byte	0x04, 0x1e
        /*006e*/ 	.short	(.L_19 - .L_18)
.L_18:
        /*0070*/ 	.word	0x00000000


	//----- nvinfo : EIATTR_CBANK_PARAM_SIZE
	.align		4
.L_19:
        /*0074*/ 	.byte	0x03, 0x19
        /*0076*/ 	.short	0x0018


	//----- nvinfo : EIATTR_PARAM_CBANK
	.align		4
        /*0078*/ 	.byte	0x04, 0x0a
        /*007a*/ 	.short	(.L_21 - .L_20)
	.align		4
.L_20:
        /*007c*/ 	.word	index@(.nv.constant0._Z12sumMaxVectorPiiiS_)
        /*0080*/ 	.short	0x0380
        /*0082*/ 	.short	0x0018


	//----- nvinfo : EIATTR_SW_WAR
	.align		4
.L_21:
        /*0084*/ 	.byte	0x04, 0x36
        /*0086*/ 	.short	(.L_23 - .L_22)
.L_22:
        /*0088*/ 	.word	0x00000008
.L_23:


//--------------------- .nv.callgraph             --------------------------
	.section	.nv.callgraph,"",@"SHT_CUDA_CALLGRAPH"
	.align	4
	.sectionentsize	8
	.align		4
        /*0000*/ 	.word	0x00000000
	.align		4
        /*0004*/ 	.word	0xffffffff
	.align		4
        /*0008*/ 	.word	0x00000000
	.align		4
        /*000c*/ 	.word	0xfffffffe
	.align		4
        /*0010*/ 	.word	0x00000000
	.align		4
        /*0014*/ 	.word	0xfffffffd
	.align		4
        /*0018*/ 	.word	0x00000000
	.align		4
        /*001c*/ 	.word	0xfffffffc


//--------------------- .text._Z12sumMaxVectorPiiiS_ --------------------------
	.section	.text._Z12sumMaxVectorPiiiS_,"ax",@progbits
	.align	128
        .global         _Z12sumMaxVectorPiiiS_
        .type           _Z12sumMaxVectorPiiiS_,@function
        .size           _Z12sumMaxVectorPiiiS_,(.L_x_11 - _Z12sumMaxVectorPiiiS_)
        .other          _Z12sumMaxVectorPiiiS_,@"STO_CUDA_ENTRY STV_DEFAULT"
_Z12sumMaxVectorPiiiS_:
.text._Z12sumMaxVectorPiiiS_:
[----:B------:R-:W-:Y:S01]  /*0000*/  LDC R1, c[0x0][0x37c] ;  /* 0x0000df00ff017b82 */ /* 0x000fe20000000800 */
[----:B------:R-:W0:Y:S01]  /*0010*/  S2R R0, SR_CTAID.X ;  /* 0x0000000000007919 */ /* 0x000e220000002500 */
[----:B------:R-:W1:Y:S01]  /*0020*/  LDCU UR4, c[0x0][0x360] ;  /* 0x00006c00ff0477ac */ /* 0x000e620008000800 */
[----:B------:R-:W2:Y:S01]  /*0030*/  S2R R2, SR_TID.X ;  /* 0x0000000000027919 */ /* 0x000ea20000002100 */
[----:B------:R-:W3:Y:S01]  /*0040*/  LDCU UR5, c[0x0][0x388] ;  /* 0x00007100ff0577ac */ /* 0x000ee20008000800 */
[----:B-1----:R-:W-:Y:S02]  /*0050*/  IMAD.U32 R3, RZ, RZ, UR4 ;  /* 0x00000004ff037e24 */ /* 0x002fe4000f8e00ff */
[----:B0-----:R-:W-:-:S04]  /*0060*/  IMAD R5, R0, UR4, RZ ;  /* 0x0000000400057c24 */ /* 0x001fc8000f8e02ff */
[----:B--2---:R-:W-:-:S05]  /*0070*/  IMAD.IADD R8, R5, 0x1, R2 ;  /* 0x0000000105087824 */ /* 0x004fca00078e0202 */
[----:B---3--:R-:W-:-:S13]  /*0080*/  ISETP.GE.AND P0, PT, R8, UR5, PT ;  /* 0x0000000508007c0c */ /* 0x008fda000bf06270 */
[----:B------:R-:W-:Y:S05]  /*0090*/  @P0 EXIT ;  /* 0x000000000000094d */ /* 0x000fea0003800000 */
[----:B------:R-:W0:Y:S01]  /*00a0*/  LDCU UR7, c[0x0][0x38c] ;  /* 0x00007180ff0777ac */ /* 0x000e220008000800 */
[----:B------:R-:W-:Y:S01]  /*00b0*/  IMAD.MOV.U32 R4, RZ, RZ, RZ ;  /* 0x000000ffff047224 */ /* 0x000fe200078e00ff */
[----:B------:R-:W1:Y:S01]  /*00c0*/  LDCU.64 UR12, c[0x0][0x358] ;  /* 0x00006b00ff0c77ac */ /* 0x000e620008000a00 */
[----:B0-----:R-:W-:-:S09]  /*00d0*/  UISETP.GE.AND UP0, UPT, UR7, 0x1, UPT ;  /* 0x000000010700788c */ /* 0x001fd2000bf06270 */
[----:B-1----:R-:W-:Y:S05]  /*00e0*/  BRA.U !UP0, `(.L_x_0) ;  /* 0x00000005086c7547 */ /* 0x002fea000b800000 */
[----:B------:R-:W-:Y:S01]  /*00f0*/  UISETP.GE.U32.AND UP1, UPT, UR7, 0x10, UPT ;  /* 0x000000100700788c */ /* 0x000fe2000bf26070 */
[----:B------:R-:W-:Y:S01]  /*0100*/  IMAD.MOV.U32 R4, RZ, RZ, RZ ;  /* 0x000000ffff047224 */ /* 0x000fe200078e00ff */
[----:B------:R-:W-:Y:S01]  /*0110*/  ULOP3.LUT UR10, UR7, 0xf, URZ, 0xc0, !UPT ;  /* 0x0000000f070a7892 */ /* 0x000fe2000f8ec0ff */
[----:B------:R-:W-:-:S03]  /*0120*/  UMOV UR4, URZ ;  /* 0x000000ff00047c82 */ /* 0x000fc60008000000 */
[----:B------:R-:W-:-:S03]  /*0130*/  UISETP.NE.AND UP0, UPT, UR10, URZ, UPT ;  /* 0x000000ff0a00728c */ /* 0x000fc6000bf05270 */
[----:B------:R-:W-:Y:S08]  /*0140*/  BRA.U !UP1, `(.L_x_1) ;  /* 0x0000000109987547 */ /* 0x000ff0000b800000 */
[----:B------:R-:W0:Y:S01]  /*0150*/  LDCU.64 UR8, c[0x0][0x380] ;  /* 0x00007000ff0877ac */ /* 0x000e220008000a00 */
[----:B------:R-:W-:Y:S02]  /*0160*/  IMAD.MOV.U32 R4, RZ, RZ, RZ ;  /* 0x000000ffff047224 */ /* 0x000fe400078e00ff */
[----:B------:R-:W-:Y:S01]  /*0170*/  IMAD.MOV.U32 R9, RZ, RZ, R8 ;  /* 0x000000ffff097224 */ /* 0x000fe200078e0008 */
[----:B------:R-:W-:Y:S02]  /*0180*/  ULOP3.LUT UR4, UR7, 0x7ffffff0, URZ, 0xc0, !UPT ;  /* 0x7ffffff007047892 */ /* 0x000fe4000f8ec0ff */
[----:B0-----:R-:W-:Y:S02]  /*0190*/  UIADD3 UR5, UP1, UPT, UR8, 0x20, URZ ;  /* 0x0000002008057890 */ /* 0x001fe4000ff3e0ff */
[----:B------:R-:W-:Y:S02]  /*01a0*/  UIADD3 UR8, UPT, UPT, -UR4, URZ, URZ ;  /* 0x000000ff04087290 */ /* 0x000fe4000fffe1ff */
[----:B------:R-:W-:-:S12]  /*01b0*/  UIADD3.X UR6, UPT, UPT, URZ, UR9, URZ, UP1, !UPT ;  /* 0x00000009ff067290 */ /* 0x000fd80008ffe4ff */
.L_x_2:
[----:B------:R-:W-:Y:S02]  /*01c0*/  IMAD.U32 R6, RZ, RZ, UR5 ;  /* 0x00000005ff067e24 */ /* 0x000fe4000f8e00ff */
[----:B------:R-:W-:Y:S02]  /*01d0*/  IMAD.U32 R7, RZ, RZ, UR6 ;  /* 0x00000006ff077e24 */ /* 0x000fe4000f8e00ff */
[----:B------:R-:W-:-:S05]  /*01e0*/  IMAD.WIDE R6, R9, 0x4, R6 ;  /* 0x0000000409067825 */ /* 0x000fca00078e0206 */
[----:B------:R-:W2:Y:S04]  /*01f0*/  LDG.E R17, desc[UR12][R6.64+-0x20] ;  /* 0xffffe00c06117981 */ /* 0x000ea8000c1e1900 */
[----:B------:R-:W2:Y:S04]  /*0200*/  LDG.E R16, desc[UR12][R6.64+-0x1c] ;  /* 0xffffe40c06107981 */ /* 0x000ea8000c1e1900 */
[----:B------:R-:W3:Y:S04]  /*0210*/  LDG.E R19, desc[UR12][R6.64+-0x18] ;  /* 0xffffe80c06137981 */ /* 0x000ee8000c1e1900 */
[----:B------:R-:W3:Y:S04]  /*0220*/  LDG.E R18, desc[UR12][R6.64+-0x14] ;  /* 0xffffec0c06127981 */ /* 0x000ee8000c1e1900 */
[----:B------:R-:W4:Y:S04]  /*0230*/  LDG.E R21, desc[UR12][R6.64+-0x10] ;  /* 0xfffff00c06157981 */ /* 0x000f28000c1e1900 */
[----:B------:R-:W4:Y:S04]  /*0240*/  LDG.E R20, desc[UR12][R6.64+-0xc] ;  /* 0xfffff40c06147981 */ /* 0x000f28000c1e1900 */
[----:B------:R-:W5:Y:S04]  /*0250*/  LDG.E R23, desc[UR12][R6.64+-0x8] ;  /* 0xfffff80c06177981 */ /* 0x000f68000c1e1900 */
        /* <DEDUP_REMOVED lines=8> */
[----:B------:R-:W5:Y:S01]  /*02e0*/  LDG.E R15, desc[UR12][R6.64+0x1c] ;  /* 0x00001c0c060f7981 */ /* 0x000f62000c1e1900 */
[----:B------:R-:W-:Y:S01]  /*02f0*/  UIADD3 UR8, UPT, UPT, UR8, 0x10, URZ ;  /* 0x0000001008087890 */ /* 0x000fe2000fffe0ff */
[----:B------:R-:W-:-:S03]  /*0300*/  VIADD R9, R9, 0x10 ;  /* 0x0000001009097836 */ /* 0x000fc60000000000 */
[----:B------:R-:W-:Y:S01]  /*0310*/  UISETP.NE.AND UP1, UPT, UR8, URZ, UPT ;  /* 0x000000ff0800728c */ /* 0x000fe2000bf25270 */
[----:B--2---:R-:W-:-:S04]  /*0320*/  IADD3 R16, PT, PT, R16, R17, R4 ;  /* 0x0000001110107210 */ /* 0x004fc80007ffe004 */
[----:B---3--:R-:W-:-:S04]  /*0330*/  IADD3 R16, PT, PT, R18, R19, R16 ;  /* 0x0000001312107210 */ /* 0x008fc80007ffe010 */
[----:B----4-:R-:W-:-:S04]  /*0340*/  IADD3 R16, PT, PT, R20, R21, R16 ;  /* 0x0000001514107210 */ /* 0x010fc80007ffe010 */
[----:B-----5:R-:W-:-:S04]  /*0350*/  IADD3 R16, PT, PT, R22, R23, R16 ;  /* 0x0000001716107210 */ /* 0x020fc80007ffe010 */
[----:B------:R-:W-:-:S04]  /*0360*/  IADD3 R16, PT, PT, R24, R25, R16 ;  /* 0x0000001918107210 */ /* 0x000fc80007ffe010 */
[----:B------:R-:W-:-:S04]  /*0370*/  IADD3 R13, PT, PT, R13, R14, R16 ;  /* 0x0000000e0d0d7210 */ /* 0x000fc80007ffe010 */
[----:B------:R-:W-:-:S04]  /*0380*/  IADD3 R11, PT, PT, R11, R12, R13 ;  /* 0x0000000c0b0b7210 */ /* 0x000fc80007ffe00d */
[----:B------:R-:W-:Y:S01]  /*0390*/  IADD3 R4, PT, PT, R15, R10, R11 ;  /* 0x0000000a0f047210 */ /* 0x000fe20007ffe00b */
[----:B------:R-:W-:Y:S06]  /*03a0*/  BRA.U UP1, `(.L_x_2) ;  /* 0xfffffffd01847547 */ /* 0x000fec000b83ffff */
.L_x_1:
[----:B------:R-:W-:Y:S05]  /*03b0*/  BRA.U !UP0, `(.L_x_0) ;  /* 0x0000000108b87547 */ /* 0x000fea000b800000 */
[----:B------:R-:W-:Y:S02]  /*03c0*/  UISETP.GE.U32.AND UP0, UPT, UR10, 0x8, UPT ;  /* 0x000000080a00788c */ /* 0x000fe4000bf06070 */
[----:B------:R-:W-:-:S04]  /*03d0*/  ULOP3.LUT UR6, UR7, 0x7, URZ, 0xc0, !UPT ;  /* 0x0000000707067892 */ /* 0x000fc8000f8ec0ff */
[----:B------:R-:W-:-:S03]  /*03e0*/  UISETP.NE.AND UP1, UPT, UR6, URZ, UPT ;  /* 0x000000ff0600728c */ /* 0x000fc6000bf25270 */
[----:B------:R-:W-:Y:S08]  /*03f0*/  BRA.U !UP0, `(.L_x_3) ;  /* 0x0000000108407547 */ /* 0x000ff0000b800000 */
[----:B------:R-:W0:Y:S01]  /*0400*/  LDC.64 R6, c[0x0][0x380] ;  /* 0x0000e000ff067b82 */ /* 0x000e220000000a00 */
[----:B------:R-:W-:-:S04]  /*0410*/  VIADD R9, R8, UR4 ;  /* 0x0000000408097c36 */ /* 0x000fc80008000000 */
[----:B0-----:R-:W-:-:S05]  /*0420*/  IMAD.WIDE R6, R9, 0x4, R6 ;  /* 0x0000000409067825 */ /* 0x001fca00078e0206 */
[----:B------:R-:W2:Y:S04]  /*0430*/  LDG.E R9, desc[UR12][R6.64] ;  /* 0x0000000c06097981 */ /* 0x000ea8000c1e1900 */
[----:B------:R-:W2:Y:S04]  /*0440*/  LDG.E R10, desc[UR12][R6.64+0x4] ;  /* 0x0000040c060a7981 */ /* 0x000ea8000c1e1900 */
[----:B------:R-:W3:Y:S04]  /*0450*/  LDG.E R12, desc[UR12][R6.64+0x8] ;  /* 0x0000080c060c7981 */ /* 0x000ee8000c1e1900 */
[----:B------:R-:W3:Y:S04]  /*0460*/  LDG.E R11, desc[UR12][R6.64+0xc] ;  /* 0x00000c0c060b7981 */ /* 0x000ee8000c1e1900 */
[----:B------:R-:W4:Y:S04]  /*0470*/  LDG.E R14, desc[UR12][R6.64+0x10] ;  /* 0x0000100c060e7981 */ /* 0x000f28000c1e1900 */
[----:B------:R-:W4:Y:S04]  /*0480*/  LDG.E R13, desc[UR12][R6.64+0x14] ;  /* 0x0000140c060d7981 */ /* 0x000f28000c1e1900 */
[----:B------:R-:W5:Y:S04]  /*0490*/  LDG.E R16, desc[UR12][R6.64+0x18] ;  /* 0x0000180c06107981 */ /* 0x000f68000c1e1900 */
[----:B------:R-:W5:Y:S01]  /*04a0*/  LDG.E R15, desc[UR12][R6.64+0x1c] ;  /* 0x00001c0c060f7981 */ /* 0x000f62000c1e1900 */
[----:B------:R-:W-:Y:S01]  /*04b0*/  UIADD3 UR4, UPT, UPT, UR4, 0x8, URZ ;  /* 0x0000000804047890 */ /* 0x000fe2000fffe0ff */
[----:B--2---:R-:W-:-:S04]  /*04c0*/  IADD3 R9, PT, PT, R10, R9, R4 ;  /* 0x000000090a097210 */ /* 0x004fc80007ffe004 */
[----:B---3--:R-:W-:-:S04]  /*04d0*/  IADD3 R9, PT, PT, R11, R12, R9 ;  /* 0x0000000c0b097210 */ /* 0x008fc80007ffe009 */
[----:B----4-:R-:W-:-:S04]  /*04e0*/  IADD3 R9, PT, PT, R13, R14, R9 ;  /* 0x0000000e0d097210 */ /* 0x010fc80007ffe009 */
[----:B-----5:R-:W-:-:S07]  /*04f0*/  IADD3 R4, PT, PT, R15, R16, R9 ;  /* 0x000000100f047210 */ /* 0x020fce0007ffe009 */
.L_x_3:
        /* <DEDUP_REMOVED lines=11> */
[----:B------:R-:W3:Y:S01]  /*05b0*/  LDG.E R10, desc[UR12][R6.64+0xc] ;  /* 0x00000c0c060a7981 */ /* 0x000ee2000c1e1900 */
[----:B------:R-:W-:Y:S01]  /*05c0*/  UIADD3 UR4, UPT, UPT, UR4, 0x4, URZ ;  /* 0x0000000404047890 */ /* 0x000fe2000fffe0ff */
[----:B--2---:R-:W-:-:S04]  /*05d0*/  IADD3 R4, PT, PT, R8, R9, R4 ;  /* 0x0000000908047210 */ /* 0x004fc80007ffe004 */
[----:B---3--:R-:W-:-:S07]  /*05e0*/  IADD3 R4, PT, PT, R10, R11, R4 ;  /* 0x0000000b0a047210 */ /* 0x008fce0007ffe004 */
.L_x_4:
[----:B------:R-:W-:Y:S05]  /*05f0*/  BRA.U !UP1, `(.L_x_0) ;  /* 0x0000000109287547 */ /* 0x000fea000b800000 */
[----:B------:R-:W0:Y:S01]  /*0600*/  LDC.64 R8, c[0x0][0x380] ;  /* 0x0000e000ff087b82 */ /* 0x000e220000000a00 */
[----:B------:R-:W-:Y:S01]  /*0610*/  IADD3 R5, PT, PT, R5, UR4, R2 ;  /* 0x0000000405057c10 */ /* 0x000fe2000fffe002 */
[----:B------:R-:W-:-:S12]  /*0620*/  UIADD3 UR5, UPT, UPT, -UR5, URZ, URZ ;  /* 0x000000ff05057290 */ /* 0x000fd8000fffe1ff */
.L_x_5:
[----:B0-----:R-:W-:-:S06]  /*0630*/  IMAD.WIDE R6, R5, 0x4, R8 ;  /* 0x0000000405067825 */ /* 0x001fcc00078e0208 */
[----:B------:R-:W2:Y:S01]  /*0640*/  LDG.E R7, desc[UR12][R6.64] ;  /* 0x0000000c06077981 */ /* 0x000ea2000c1e1900 */
[----:B------:R-:W-:Y:S01]  /*0650*/  UIADD3 UR5, UPT, UPT, UR5, 0x1, URZ ;  /* 0x0000000105057890 */ /* 0x000fe2000fffe0ff */
[----:B------:R-:W-:-:S03]  /*0660*/  VIADD R5, R5, 0x1 ;  /* 0x0000000105057836 */ /* 0x000fc60000000000 */
[----:B------:R-:W-:Y:S01]  /*0670*/  UISETP.NE.AND UP0, UPT, UR5, URZ, UPT ;  /* 0x000000ff0500728c */ /* 0x000fe2000bf05270 */
[----:B--2---:R-:W-:-:S08]  /*0680*/  IMAD.IADD R4, R7, 0x1, R4 ;  /* 0x0000000107047824 */ /* 0x004fd000078e0204 */
[----:B------:R-:W-:Y:S05]  /*0690*/  BRA.U UP0, `(.L_x_5) ;  /* 0xfffffffd00e47547 */ /* 0x000fea000b83ffff */
.L_x_0:
[----:B------:R-:W0:Y:S01]  /*06a0*/  S2UR UR5, SR_CgaCtaId ;  /* 0x00000000000579c3 */ /* 0x000e220000008800 */
[----:B------:R-:W-:Y:S01]  /*06b0*/  UMOV UR4, 0x400 ;  /* 0x0000040000047882 */ /* 0x000fe20000000000 */
[----:B------:R-:W-:Y:S01]  /*06c0*/  ISETP.GE.U32.AND P0, PT, R3, 0x2, PT ;  /* 0x000000020300780c */ /* 0x000fe20003f06070 */
[----:B0-----:R-:W-:-:S06]  /*06d0*/  ULEA UR4, UR5, UR4, 0x18 ;  /* 0x0000000405047291 */ /* 0x001fcc000f8ec0ff */
[----:B------:R-:W-:-:S05]  /*06e0*/  LEA R5, R2, UR4, 0x2 ;  /* 0x0000000402057c11 */ /* 0x000fca000f8e10ff */
[----:B------:R0:W-:Y:S01]  /*06f0*/  STS [R5], R4 ;  /* 0x0000000405007388 */ /* 0x0001e20000000800 */
[----:B------:R-:W-:Y:S06]  /*0700*/  BAR.SYNC.DEFER_BLOCKING 0x0 ;  /* 0x0000000000007b1d */ /* 0x000fec0000010000 */
[----:B------:R-:W-:Y:S05]  /*0710*/  @!P0 BRA `(.L_x_6) ;  /* 0x0000000000308947 */ /* 0x000fea0003800000 */
.L_x_9:
[----:B------:R-:W-:Y:S01]  /*0720*/  SHF.R.U32.HI R6, RZ, 0x1, R3 ;  /* 0x00000001ff067819 */ /* 0x000fe20000011603 */
[----:B------:R-:W-:Y:S03]  /*0730*/  BSSY.RECONVERGENT B0, `(.L_x_7) ;  /* 0x0000006000007945 */ /* 0x000fe60003800200 */
[----:B------:R-:W-:-:S13]  /*0740*/  ISETP.GE.U32.AND P0, PT, R2, R6, PT ;  /* 0x000000060200720c */ /* 0x000fda0003f06070 */
[----:B-1----:R-:W-:Y:S05]  /*0750*/  @P0 BRA `(.L_x_8) ;  /* 0x00000000000c0947 */ /* 0x002fea0003800000 */
[----:B0-----:R-:W-:-:S06]  /*0760*/  IMAD R4, R6, 0x4, R5 ;  /* 0x0000000406047824 */ /* 0x001fcc00078e0205 */
[----:B------:R-:W0:Y:S04]  /*0770*/  LDS R4, [R4] ;  /* 0x0000000004047984 */ /* 0x000e280000000800 */
[----:B0-----:R1:W-:Y:S02]  /*0780*/  ATOMS.MAX.S32 RZ, [R5], R4 ;  /* 0x0000000405ff738c */ /* 0x0013e40001000200 */
.L_x_8:
[----:B------:R-:W-:Y:S05]  /*0790*/  BSYNC.RECONVERGENT B0 ;  /* 0x0000000000007941 */ /* 0x000fea0003800200 */
.L_x_7:
[----:B------:R-:W-:Y:S01]  /*07a0*/  BAR.SYNC.DEFER_BLOCKING 0x0 ;  /* 0x0000000000007b1d */ /* 0x000fe20000010000 */
[----:B------:R-:W-:Y:S01]  /*07b0*/  ISETP.GT.U32.AND P0, PT, R3, 0x3, PT ;  /* 0x000000030300780c */ /* 0x000fe20003f04070 */
[----:B------:R-:W-:-:S12]  /*07c0*/  IMAD.MOV.U32 R3, RZ, RZ, R6 ;  /* 0x000000ffff037224 */ /* 0x000fd800078e0006 */
[----:B------:R-:W-:Y:S05]  /*07d0*/  @P0 BRA `(.L_x_9) ;  /* 0xfffffffc00d00947 */ /* 0x000fea000383ffff */
.L_x_6:
[----:B------:R-:W-:-:S13]  /*07e0*/  ISETP.NE.AND P0, PT, R2, RZ, PT ;  /* 0x000000ff0200720c */ /* 0x000fda0003f05270 */
[----:B------:R-:W-:Y:S05]  /*07f0*/  @P0 EXIT ;  /* 0x000000000000094d */ /* 0x000fea0003800000 */
[----:B------:R-:W2:Y:S01]  /*0800*/  S2UR UR5, SR_CgaCtaId ;  /* 0x00000000000579c3 */ /* 0x000ea20000008800 */
[----:B------:R-:W-:-:S07]  /*0810*/  UMOV UR4, 0x400 ;  /* 0x0000040000047882 */ /* 0x000fce0000000000 */
[----:B------:R-:W3:Y:S01]  /*0820*/  LDC.64 R2, c[0x0][0x390] ;  /* 0x0000e400ff027b82 */ /* 0x000ee20000000a00 */
[----:B--2---:R-:W-:Y:S01]  /*0830*/  ULEA UR4, UR5, UR4, 0x18 ;  /* 0x0000000405047291 */ /* 0x004fe2000f8ec0ff */
[----:B---3--:R-:W-:-:S08]  /*0840*/  IMAD.WIDE.U32 R2, R0, 0x4, R2 ;  /* 0x0000000400027825 */ /* 0x008fd000078e0002 */
[----:B01----:R-:W0:Y:S04]  /*0850*/  LDS R5, [UR4] ;  /* 0x00000004ff057984 */ /* 0x003e280008000800 */
[----:B0-----:R-:W-:Y:S01]  /*0860*/  STG.E desc[UR12][R2.64], R5 ;  /* 0x0000000502007986 */ /* 0x001fe2000c10190c */
[----:B------:R-:W-:Y:S05]  /*0870*/  EXIT ;  /* 0x000000000000794d */ /* 0x000fea0003800000 */
.L_x_10:
[----:B------:R-:W-:-:S00]  /*0880*/  BRA `(.L_x_10) ;  /* 0xfffffffc00fc7947 */ /* 0x000fc0000383ffff */
[----:B------:R-:W-:-:S00]  /*0890*/  NOP ;  /* 0x0000000000007918 */ /* 0x000fc00000000000 */
        /* <DEDUP_REMOVED lines=14> */
.L_x_11:


//--------------------- .nv.shared._Z12sumMaxVectorPiiiS_ --------------------------
	.section	.nv.shared._Z12sumMaxVectorPiiiS_,"aw",@nobits
	.sectionflags	@""
	.align	4
.nv.shared._Z12sumMaxVectorPiiiS_:
	.zero		1280


//--------------------- .nv.shared.reserved.0     --------------------------
	.section	.nv.shared.reserved.0,"aw",@nobits
	.weak		__nv_reservedSMEM_offset_0_alias
	.size		__nv_reservedSMEM_offset_0_alias, 0, 64
	.other		__nv_reservedSMEM_offset_0_alias,@"STO_CUDA_RESERVED_SHARED STV_DEFAULT"
__nv_reservedSMEM_offset_0_alias:
	.zero		0
	.zero		64


//--------------------- .nv.constant0._Z12sumMaxVectorPiiiS_ --------------------------
	.section	.nv.constant0._Z12sumMaxVectorPiiiS_,"a",@progbits
	.sectionflags	@""
	.align	4
.nv.constant0._Z12sumMaxVectorPiiiS_:
	.zero		920


//--------------------- SYMBOLS --------------------------

	.type		.nv.reservedSmem.offset0,@object
	.size		.nv.reservedSmem.offset0,0x4
	.type		.nv.reservedSmem.cap,@object
	.size		.nv.reservedSmem.cap,0x4
